//
// Generated by NVIDIA NVVM Compiler
//
// Compiler Build ID: CL-36424714
// Cuda compilation tools, release 13.0, V13.0.88
// Based on NVVM 20.0.0
//

.version 9.0
.target sm_100
.address_size 64

	// .globl	_Z10add_matrixPfS_S_ii

.visible .entry _Z10add_matrixPfS_S_ii(
	.param .u64 .ptr .align 1 _Z10add_matrixPfS_S_ii_param_0,
	.param .u64 .ptr .align 1 _Z10add_matrixPfS_S_ii_param_1,
	.param .u64 .ptr .align 1 _Z10add_matrixPfS_S_ii_param_2,
	.param .u32 _Z10add_matrixPfS_S_ii_param_3,
	.param .u32 _Z10add_matrixPfS_S_ii_param_4
)
{
	.reg .pred 	%p<4>;
	.reg .b32 	%r<12>;
	.reg .b32 	%f<4>;
	.reg .b64 	%rd<11>;

	ld.param.u64 	%rd1, [_Z10add_matrixPfS_S_ii_param_0];
	ld.param.u64 	%rd2, [_Z10add_matrixPfS_S_ii_param_1];
	ld.param.u64 	%rd3, [_Z10add_matrixPfS_S_ii_param_2];
	ld.param.u32 	%r3, [_Z10add_matrixPfS_S_ii_param_3];
	ld.param.u32 	%r4, [_Z10add_matrixPfS_S_ii_param_4];
	mov.u32 	%r5, %ctaid.y;
	mov.u32 	%r6, %ntid.y;
	mov.u32 	%r7, %tid.y;
	mad.lo.s32 	%r1, %r5, %r6, %r7;
	mov.u32 	%r8, %ctaid.x;
	mov.u32 	%r9, %ntid.x;
	mov.u32 	%r10, %tid.x;
	mad.lo.s32 	%r2, %r8, %r9, %r10;
	setp.ge.s32 	%p1, %r1, %r3;
	setp.ge.s32 	%p2, %r2, %r4;
	or.pred  	%p3, %p1, %p2;
	@%p3 bra 	$L__BB0_2;
	cvta.to.global.u64 	%rd4, %rd1;
	cvta.to.global.u64 	%rd5, %rd2;
	cvta.to.global.u64 	%rd6, %rd3;
	mad.lo.s32 	%r11, %r3, %r1, %r2;
	mul.wide.s32 	%rd7, %r11, 4;
	add.s64 	%rd8, %rd4, %rd7;
	ld.global.f32 	%f1, [%rd8];
	add.s64 	%rd9, %rd5, %rd7;
	ld.global.f32 	%f2, [%rd9];
	add.f32 	%f3, %f1, %f2;
	add.s64 	%rd10, %rd6, %rd7;
	st.global.f32 	[%rd10], %f3;
$L__BB0_2:
	ret;

}


// ===== COMPILED SASS (sm_100) =====

	.target	sm_100

	.elftype	@"ET_EXEC"


//--------------------- .note.nv.tkinfo           --------------------------
	.section	.note.nv.tkinfo,"",@"SHT_NOTE"
	.sectionflags	@"SHF_NOTE_NV_TKINFO"
	.tkinfo
        /*0018*/ 	.word	0x00000002
        /*0030*/ 	.string	""
        /*0030*/ 	.string	"ptxas"
        /*0030*/ 	.string	"Cuda compilation tools, release 13.0, V13.0.88"
        /*0030*/ 	.string	"Build cuda_13.0.r13.0/compiler.36424714_0"
        /*0030*/ 	.string	"-arch sm_100 -m 64 "



//--------------------- .note.nv.cuinfo           --------------------------
	.section	.note.nv.cuinfo,"",@"SHT_NOTE"
	.sectionflags	@"SHF_NOTE_NV_CUINFO"
        /*0018*/ 	.short	0x0002
        /*001a*/ 	.short	0x0064
        /*001c*/ 	.short	0x0082
	.zero		2


//--------------------- .nv.info                  --------------------------
	.section	.nv.info,"",@"SHT_CUDA_INFO"
	.align	4


	//----- nvinfo : EIATTR_REGCOUNT
	.align		4
        /*0000*/ 	.byte	0x04, 0x2f
        /*0002*/ 	.short	(.L_1 - .L_0)
	.align		4
.L_0:
        /*0004*/ 	.word	index@(_Z10add_matrixPfS_S_ii)
        /*0008*/ 	.word	0x0000000c


	//----- nvinfo : EIATTR_FRAME_SIZE
	.align		4
.L_1:
        /*000c*/ 	.byte	0x04, 0x11
        /*000e*/ 	.short	(.L_3 - .L_2)
	.align		4
.L_2:
        /*0010*/ 	.word	index@(_Z10add_matrixPfS_S_ii)
        /*0014*/ 	.word	0x00000000


	//----- nvinfo : EIATTR_MIN_STACK_SIZE
	.align		4
.L_3:
        /*0018*/ 	.byte	0x04, 0x12
        /*001a*/ 	.short	(.L_5 - .L_4)
	.align		4
.L_4:
        /*001c*/ 	.word	index@(_Z10add_matrixPfS_S_ii)
        /*0020*/ 	.word	0x00000000
.L_5:


//--------------------- .nv.compat                --------------------------
	.section	.nv.compat,"",@"SHT_CUDA_COMPAT_INFO"
	.align	4
        /*0000*/ 	.byte	0x02, 0x09, 0x00, 0x00, 0x02, 0x02, 0x01, 0x00, 0x02, 0x05, 0x05, 0x00, 0x03, 0x07, 0x01, 0x01
        /*0010*/ 	.byte	0x02, 0x03, 0x00, 0x00, 0x02, 0x06, 0x01, 0x00, 0x04, 0x0b, 0x08, 0x00, 0x09, 0x00, 0x00, 0x00
        /*0020*/ 	.byte	0x00, 0x00, 0x00, 0x00


//--------------------- .nv.info._Z10add_matrixPfS_S_ii --------------------------
	.section	.nv.info._Z10add_matrixPfS_S_ii,"",@"SHT_CUDA_INFO"
	.sectionflags	@""
	.align	4


	//----- nvinfo : EIATTR_CUDA_API_VERSION
	.align		4
        /*0000*/ 	.byte	0x04, 0x37
        /*0002*/ 	.short	(.L_7 - .L_6)
.L_6:
        /*0004*/ 	.word	0x00000082


	//----- nvinfo : EIATTR_KPARAM_INFO
	.align		4
.L_7:
        /*0008*/ 	.byte	0x04, 0x17
        /*000a*/ 	.short	(.L_9 - .L_8)
.L_8:
        /*000c*/ 	.word	0x00000000
        /*0010*/ 	.short	0x0004
        /*0012*/ 	.short	0x001c
        /*0014*/ 	.byte	0x00, 0xf0, 0x11, 0x00


	//----- nvinfo : EIATTR_KPARAM_INFO
	.align		4
.L_9:
        /*0018*/ 	.byte	0x04, 0x17
        /*001a*/ 	.short	(.L_11 - .L_10)
.L_10:
        /*001c*/ 	.word	0x00000000
        /*0020*/ 	.short	0x0003
        /*0022*/ 	.short	0x0018
        /*0024*/ 	.byte	0x00, 0xf0, 0x11, 0x00


	//----- nvinfo : EIATTR_KPARAM_INFO
	.align		4
.L_11:
        /*0028*/ 	.byte	0x04, 0x17
        /*002a*/ 	.short	(.L_13 - .L_12)
.L_12:
        /*002c*/ 	.word	0x00000000
        /*0030*/ 	.short	0x0002
        /*0032*/ 	.short	0x0010
        /*0034*/ 	.byte	0x00, 0xf5, 0x21, 0x00


	//----- nvinfo : EIATTR_KPARAM_INFO
	.align		4
.L_13:
        /*0038*/ 	.byte	0x04, 0x17
        /*003a*/ 	.short	(.L_15 - .L_14)
.L_14:
        /*003c*/ 	.word	0x00000000
        /*0040*/ 	.short	0x0001
        /*0042*/ 	.short	0x0008
        /*0044*/ 	.byte	0x00, 0xf5, 0x21, 0x00


	//----- nvinfo : EIATTR_KPARAM_INFO
	.align		4
.L_15:
        /*0048*/ 	.byte	0x04, 0x17
        /*004a*/ 	.short	(.L_17 - .L_16)
.L_16:
        /*004c*/ 	.word	0x00000000
        /*0050*/ 	.short	0x0000
        /*0052*/ 	.short	0x0000
        /*0054*/ 	.byte	0x00, 0xf5, 0x21, 0x00


	//----- nvinfo : EIATTR_SPARSE_MMA_MASK
	.align		4
.L_17:
        /*0058*/ 	.byte	0x03, 0x50
        /*005a*/ 	.short	0x0000


	//----- nvinfo : EIATTR_MAXREG_COUNT
	.align		4
        /*005c*/ 	.byte	0x03, 0x1b
        /*005e*/ 	.short	0x00ff


	//----- nvinfo : EIATTR_MERCURY_ISA_VERSION
	.align		4
        /*0060*/ 	.byte	0x03, 0x5f
        /*0062*/ 	.short	0x0101


	//----- nvinfo : EIATTR_VRC_CTA_INIT_COUNT
	.align		4
        /*0064*/ 	.byte	0x02, 0x4a
	.zero		1
	.zero		1


	//----- nvinfo : EIATTR_EXIT_INSTR_OFFSETS
	.align		4
        /*0068*/ 	.byte	0x04, 0x1c
        /*006a*/ 	.short	(.L_19 - .L_18)


	//   ....[0]....
.L_18:
        /*006c*/ 	.word	0x000000c0


	//   ....[1]....
        /*0070*/ 	.word	0x00000190


	//----- nvinfo : EIATTR_CBANK_PARAM_SIZE
	.align		4
.L_19:
        /*0074*/ 	.byte	0x03, 0x19
        /*0076*/ 	.short	0x0020


	//----- nvinfo : EIATTR_PARAM_CBANK
	.align		4
        /*0078*/ 	.byte	0x04, 0x0a
        /*007a*/ 	.short	(.L_21 - .L_20)
	.align		4
.L_20:
        /*007c*/ 	.word	index@(.nv.constant0._Z10add_matrixPfS_S_ii)
        /*0080*/ 	.short	0x0380
        /*0082*/ 	.short	0x0020


	//----- nvinfo : EIATTR_SW_WAR
	.align		4
.L_21:
        /*0084*/ 	.byte	0x04, 0x36
        /*0086*/ 	.short	(.L_23 - .L_22)
.L_22:
        /*0088*/ 	.word	0x00000008
.L_23:


//--------------------- .nv.callgraph             --------------------------
	.section	.nv.callgraph,"",@"SHT_CUDA_CALLGRAPH"
	.align	4
	.sectionentsize	8
	.align		4
        /*0000*/ 	.word	0x00000000
	.align		4
        /*0004*/ 	.word	0xffffffff
	.align		4
        /*0008*/ 	.word	0x00000000
	.align		4
        /*000c*/ 	.word	0xfffffffe
	.align		4
        /*0010*/ 	.word	0x00000000
	.align		4
        /*0014*/ 	.word	0xfffffffd
	.align		4
        /*0018*/ 	.word	0x00000000
	.align		4
        /*001c*/ 	.word	0xfffffffc


//--------------------- .text._Z10add_matrixPfS_S_ii --------------------------
	.section	.text._Z10add_matrixPfS_S_ii,"ax",@progbits
	.align	128
        .global         _Z10add_matrixPfS_S_ii
        .type           _Z10add_matrixPfS_S_ii,@function
        .size           _Z10add_matrixPfS_S_ii,(.L_x_1 - _Z10add_matrixPfS_S_ii)
        .other          _Z10add_matrixPfS_S_ii,@"STO_CUDA_ENTRY STV_DEFAULT"
_Z10add_matrixPfS_S_ii:
.text._Z10add_matrixPfS_S_ii:
[----:B------:R-:W-:Y:S01]  /*0000*/  LDC R1, c[0x0][0x37c] ;  /* 0x0000df00ff017b82 */ /* 0x000fe20000000800 */
[----:B------:R-:W0:Y:S07]  /*0010*/  S2R R2, SR_TID.X ;  /* 0x0000000000027919 */ /* 0x000e2e0000002100 */
[----:B------:R-:W1:Y:S01]  /*0020*/  LDC R0, c[0x0][0x364] ;  /* 0x0000d900ff007b82 */ /* 0x000e620000000800 */
[----:B------:R-:W2:Y:S01]  /*0030*/  LDCU.64 UR6, c[0x0][0x398] ;  /* 0x00007300ff0677ac */ /* 0x000ea20008000a00 */
[----:B------:R-:W1:Y:S06]  /*0040*/  S2R R3, SR_TID.Y ;  /* 0x0000000000037919 */ /* 0x000e6c0000002200 */
[----:B------:R-:W0:Y:S08]  /*0050*/  S2UR UR5, SR_CTAID.X ;  /* 0x00000000000579c3 */ /* 0x000e300000002500 */
[----:B------:R-:W0:Y:S08]  /*0060*/  LDC R7, c[0x0][0x360] ;  /* 0x0000d800ff077b82 */ /* 0x000e300000000800 */
[----:B------:R-:W1:Y:S01]  /*0070*/  S2UR UR4, SR_CTAID.Y ;  /* 0x00000000000479c3 */ /* 0x000e620000002600 */
[----:B0-----:R-:W-:-:S05]  /*0080*/  IMAD R7, R7, UR5, R2 ;  /* 0x0000000507077c24 */ /* 0x001fca000f8e0202 */
[----:B--2---:R-:W-:Y:S01]  /*0090*/  ISETP.GE.AND P0, PT, R7, UR7, PT ;  /* 0x0000000707007c0c */ /* 0x004fe2000bf06270 */
[----:B-1----:R-:W-:-:S05]  /*00a0*/  IMAD R0, R0, UR4, R3 ;  /* 0x0000000400007c24 */ /* 0x002fca000f8e0203 */
[----:B------:R-:W-:-:S13]  /*00b0*/  ISETP.GE.OR P0, PT, R0, UR6, P0 ;  /* 0x0000000600007c0c */ /* 0x000fda0008706670 */
[----:B------:R-:W-:Y:S05]  /*00c0*/  @P0 EXIT ;  /* 0x000000000000094d */ /* 0x000fea0003800000 */
[----:B------:R-:W0:Y:S01]  /*00d0*/  LDC.64 R2, c[0x0][0x380] ;  /* 0x0000e000ff027b82 */ /* 0x000e220000000a00 */
[----:B------:R-:W1:Y:S01]  /*00e0*/  LDCU.64 UR4, c[0x0][0x358] ;  /* 0x00006b00ff0477ac */ /* 0x000e620008000a00 */
[----:B------:R-:W-:-:S06]  /*00f0*/  IMAD R9, R0, UR6, R7 ;  /* 0x0000000600097c24 */ /* 0x000fcc000f8e0207 */
[----:B------:R-:W2:Y:S08]  /*0100*/  LDC.64 R4, c[0x0][0x388] ;  /* 0x0000e200ff047b82 */ /* 0x000eb00000000a00 */
[----:B------:R-:W3:Y:S01]  /*0110*/  LDC.64 R6, c[0x0][0x390] ;  /* 0x0000e400ff067b82 */ /* 0x000ee20000000a00 */
[----:B0-----:R-:W-:-:S06]  /*0120*/  IMAD.WIDE R2, R9, 0x4, R2 ;  /* 0x0000000409027825 */ /* 0x001fcc00078e0202 */
[----:B-1----:R-:W4:Y:S01]  /*0130*/  LDG.E R2, desc[UR4][R2.64] ;  /* 0x0000000402027981 */ /* 0x002f22000c1e1900 */
[----:B--2---:R-:W-:-:S06]  /*0140*/  IMAD.WIDE R4, R9, 0x4, R4 ;  /* 0x0000000409047825 */ /* 0x004fcc00078e0204 */
[----:B------:R-:W4:Y:S01]  /*0150*/  LDG.E R5, desc[UR4][R4.64] ;  /* 0x0000000404057981 */ /* 0x000f22000c1e1900 */
[----:B---3--:R-:W-:-:S04]  /*0160*/  IMAD.WIDE R6, R9, 0x4, R6 ;  /* 0x0000000409067825 */ /* 0x008fc800078e0206 */
[----:B----4-:R-:W-:-:S05]  /*0170*/  FADD R9, R2, R5 ;  /* 0x0000000502097221 */ /* 0x010fca0000000000 */
[----:B------:R-:W-:Y:S01]  /*0180*/  STG.E desc[UR4][R6.64], R9 ;  /* 0x0000000906007986 */ /* 0x000fe2000c101904 */
[----:B------:R-:W-:Y:S05]  /*0190*/  EXIT ;  /* 0x000000000000794d */ /* 0x000fea0003800000 */
.L_x_0:
[----:B------:R-:W-:-:S00]  /*01a0*/  BRA `(.L_x_0) ;  /* 0xfffffffc00fc7947 */ /* 0x000fc0000383ffff */
[----:B------:R-:W-:-:S00]  /*01b0*/  NOP ;  /* 0x0000000000007918 */ /* 0x000fc00000000000 */
        /* <DEDUP_REMOVED lines=12> */
.L_x_1:


//--------------------- .nv.shared.reserved.0     --------------------------
	.section	.nv.shared.reserved.0,"aw",@nobits
	.weak		__nv_reservedSMEM_offset_0_alias
	.size		__nv_reservedSMEM_offset_0_alias, 0, 64
	.other		__nv_reservedSMEM_offset_0_alias,@"STO_CUDA_RESERVED_SHARED STV_DEFAULT"
__nv_reservedSMEM_offset_0_alias:
	.zero		0
	.zero		64


//--------------------- .nv.constant0._Z10add_matrixPfS_S_ii --------------------------
	.section	.nv.constant0._Z10add_matrixPfS_S_ii,"a",@progbits
	.sectionflags	@""
	.align	4
.nv.constant0._Z10add_matrixPfS_S_ii:
	.zero		928


//--------------------- SYMBOLS --------------------------

	.type		.nv.reservedSmem.offset0,@object
	.size		.nv.reservedSmem.offset0,0x4
